//
// Generated by NVIDIA NVVM Compiler
//
// Compiler Build ID: CL-36424714
// Cuda compilation tools, release 13.0, V13.0.88
// Based on NVVM 20.0.0
//

.version 9.0
.target sm_100
.address_size 64

	// .globl	_Z4iotaIfEvPT_S1_

.visible .entry _Z4iotaIfEvPT_S1_(
	.param .u64 .ptr .align 1 _Z4iotaIfEvPT_S1__param_0,
	.param .u64 .ptr .align 1 _Z4iotaIfEvPT_S1__param_1
)
{
	.reg .b32 	%r<2>;
	.reg .b32 	%f<4>;
	.reg .b64 	%rd<8>;

	ld.param.u64 	%rd1, [_Z4iotaIfEvPT_S1__param_0];
	ld.param.u64 	%rd2, [_Z4iotaIfEvPT_S1__param_1];
	cvta.to.global.u64 	%rd3, %rd2;
	cvta.to.global.u64 	%rd4, %rd1;
	mov.u32 	%r1, %tid.x;
	mul.wide.u32 	%rd5, %r1, 4;
	add.s64 	%rd6, %rd4, %rd5;
	ld.global.f32 	%f1, [%rd6];
	cvt.rn.f32.u32 	%f2, %r1;
	mul.f32 	%f3, %f1, %f2;
	add.s64 	%rd7, %rd3, %rd5;
	st.global.f32 	[%rd7], %f3;
	ret;

}


// ===== COMPILED SASS (sm_100) =====

	.target	sm_100

	.elftype	@"ET_EXEC"


//--------------------- .note.nv.tkinfo           --------------------------
	.section	.note.nv.tkinfo,"",@"SHT_NOTE"
	.sectionflags	@"SHF_NOTE_NV_TKINFO"
	.tkinfo
        /*0018*/ 	.word	0x00000002
        /*0030*/ 	.string	""
        /*0030*/ 	.string	"ptxas"
        /*0030*/ 	.string	"Cuda compilation tools, release 13.0, V13.0.88"
        /*0030*/ 	.string	"Build cuda_13.0.r13.0/compiler.36424714_0"
        /*0030*/ 	.string	"-arch sm_100 -m 64 "



//--------------------- .note.nv.cuinfo           --------------------------
	.section	.note.nv.cuinfo,"",@"SHT_NOTE"
	.sectionflags	@"SHF_NOTE_NV_CUINFO"
        /*0018*/ 	.short	0x0002
        /*001a*/ 	.short	0x0064
        /*001c*/ 	.short	0x0082
	.zero		2


//--------------------- .nv.info                  --------------------------
	.section	.nv.info,"",@"SHT_CUDA_INFO"
	.align	4


	//----- nvinfo : EIATTR_REGCOUNT
	.align		4
        /*0000*/ 	.byte	0x04, 0x2f
        /*0002*/ 	.short	(.L_1 - .L_0)
	.align		4
.L_0:
        /*0004*/ 	.word	index@(_Z4iotaIfEvPT_S1_)
        /*0008*/ 	.word	0x0000000c


	//----- nvinfo : EIATTR_FRAME_SIZE
	.align		4
.L_1:
        /*000c*/ 	.byte	0x04, 0x11
        /*000e*/ 	.short	(.L_3 - .L_2)
	.align		4
.L_2:
        /*0010*/ 	.word	index@(_Z4iotaIfEvPT_S1_)
        /*0014*/ 	.word	0x00000000


	//----- nvinfo : EIATTR_MIN_STACK_SIZE
	.align		4
.L_3:
        /*0018*/ 	.byte	0x04, 0x12
        /*001a*/ 	.short	(.L_5 - .L_4)
	.align		4
.L_4:
        /*001c*/ 	.word	index@(_Z4iotaIfEvPT_S1_)
        /*0020*/ 	.word	0x00000000
.L_5:


//--------------------- .nv.compat                --------------------------
	.section	.nv.compat,"",@"SHT_CUDA_COMPAT_INFO"
	.align	4
        /*0000*/ 	.byte	0x02, 0x09, 0x00, 0x00, 0x02, 0x02, 0x01, 0x00, 0x02, 0x05, 0x05, 0x00, 0x03, 0x07, 0x01, 0x01
        /*0010*/ 	.byte	0x02, 0x03, 0x00, 0x00, 0x02, 0x06, 0x01, 0x00, 0x04, 0x0b, 0x08, 0x00, 0x09, 0x00, 0x00, 0x00
        /*0020*/ 	.byte	0x00, 0x00, 0x00, 0x00


//--------------------- .nv.info._Z4iotaIfEvPT_S1_ --------------------------
	.section	.nv.info._Z4iotaIfEvPT_S1_,"",@"SHT_CUDA_INFO"
	.sectionflags	@""
	.align	4


	//----- nvinfo : EIATTR_CUDA_API_VERSION
	.align		4
        /*0000*/ 	.byte	0x04, 0x37
        /*0002*/ 	.short	(.L_7 - .L_6)
.L_6:
        /*0004*/ 	.word	0x00000082


	//----- nvinfo : EIATTR_KPARAM_INFO
	.align		4
.L_7:
        /*0008*/ 	.byte	0x04, 0x17
        /*000a*/ 	.short	(.L_9 - .L_8)
.L_8:
        /*000c*/ 	.word	0x00000000
        /*0010*/ 	.short	0x0001
        /*0012*/ 	.short	0x0008
        /*0014*/ 	.byte	0x00, 0xf5, 0x21, 0x00


	//----- nvinfo : EIATTR_KPARAM_INFO
	.align		4
.L_9:
        /*0018*/ 	.byte	0x04, 0x17
        /*001a*/ 	.short	(.L_11 - .L_10)
.L_10:
        /*001c*/ 	.word	0x00000000
        /*0020*/ 	.short	0x0000
        /*0022*/ 	.short	0x0000
        /*0024*/ 	.byte	0x00, 0xf5, 0x21, 0x00


	//----- nvinfo : EIATTR_SPARSE_MMA_MASK
	.align		4
.L_11:
        /*0028*/ 	.byte	0x03, 0x50
        /*002a*/ 	.short	0x0000


	//----- nvinfo : EIATTR_MAXREG_COUNT
	.align		4
        /*002c*/ 	.byte	0x03, 0x1b
        /*002e*/ 	.short	0x00ff


	//----- nvinfo : EIATTR_MERCURY_ISA_VERSION
	.align		4
        /*0030*/ 	.byte	0x03, 0x5f
        /*0032*/ 	.short	0x0101


	//----- nvinfo : EIATTR_VRC_CTA_INIT_COUNT
	.align		4
        /*0034*/ 	.byte	0x02, 0x4a
	.zero		1
	.zero		1


	//----- nvinfo : EIATTR_EXIT_INSTR_OFFSETS
	.align		4
        /*0038*/ 	.byte	0x04, 0x1c
        /*003a*/ 	.short	(.L_13 - .L_12)


	//   ....[0]....
.L_12:
        /*003c*/ 	.word	0x000000b0


	//----- nvinfo : EIATTR_CBANK_PARAM_SIZE
	.align		4
.L_13:
        /*0040*/ 	.byte	0x03, 0x19
        /*0042*/ 	.short	0x0010


	//----- nvinfo : EIATTR_PARAM_CBANK
	.align		4
        /*0044*/ 	.byte	0x04, 0x0a
        /*0046*/ 	.short	(.L_15 - .L_14)
	.align		4
.L_14:
        /*0048*/ 	.word	index@(.nv.constant0._Z4iotaIfEvPT_S1_)
        /*004c*/ 	.short	0x0380
        /*004e*/ 	.short	0x0010


	//----- nvinfo : EIATTR_SW_WAR
	.align		4
.L_15:
        /*0050*/ 	.byte	0x04, 0x36
        /*0052*/ 	.short	(.L_17 - .L_16)
.L_16:
        /*0054*/ 	.word	0x00000008
.L_17:


//--------------------- .nv.callgraph             --------------------------
	.section	.nv.callgraph,"",@"SHT_CUDA_CALLGRAPH"
	.align	4
	.sectionentsize	8
	.align		4
        /*0000*/ 	.word	0x00000000
	.align		4
        /*0004*/ 	.word	0xffffffff
	.align		4
        /*0008*/ 	.word	0x00000000
	.align		4
        /*000c*/ 	.word	0xfffffffe
	.align		4
        /*0010*/ 	.word	0x00000000
	.align		4
        /*0014*/ 	.word	0xfffffffd
	.align		4
        /*0018*/ 	.word	0x00000000
	.align		4
        /*001c*/ 	.word	0xfffffffc


//--------------------- .text._Z4iotaIfEvPT_S1_   --------------------------
	.section	.text._Z4iotaIfEvPT_S1_,"ax",@progbits
	.align	128
        .global         _Z4iotaIfEvPT_S1_
        .type           _Z4iotaIfEvPT_S1_,@function
        .size           _Z4iotaIfEvPT_S1_,(.L_x_1 - _Z4iotaIfEvPT_S1_)
        .other          _Z4iotaIfEvPT_S1_,@"STO_CUDA_ENTRY STV_DEFAULT"
_Z4iotaIfEvPT_S1_:
.text._Z4iotaIfEvPT_S1_:
[----:B------:R-:W-:Y:S01]  /*0000*/  LDC R1, c[0x0][0x37c] ;  /* 0x0000df00ff017b82 */ /* 0x000fe20000000800 */
[----:B------:R-:W0:Y:S07]  /*0010*/  S2R R9, SR_TID.X ;  /* 0x0000000000097919 */ /* 0x000e2e0000002100 */
[----:B------:R-:W0:Y:S01]  /*0020*/  LDC.64 R2, c[0x0][0x380] ;  /* 0x0000e000ff027b82 */ /* 0x000e220000000a00 */
[----:B------:R-:W1:Y:S07]  /*0030*/  LDCU.64 UR4, c[0x0][0x358] ;  /* 0x00006b00ff0477ac */ /* 0x000e6e0008000a00 */
[----:B------:R-:W2:Y:S01]  /*0040*/  LDC.64 R4, c[0x0][0x388] ;  /* 0x0000e200ff047b82 */ /* 0x000ea20000000a00 */
[----:B0-----:R-:W-:-:S06]  /*0050*/  IMAD.WIDE.U32 R2, R9, 0x4, R2 ;  /* 0x0000000409027825 */ /* 0x001fcc00078e0002 */
[----:B-1----:R-:W3:Y:S01]  /*0060*/  LDG.E R2, desc[UR4][R2.64] ;  /* 0x0000000402027981 */ /* 0x002ee2000c1e1900 */
[----:B------:R-:W-:Y:S01]  /*0070*/  I2FP.F32.U32 R7, R9 ;  /* 0x0000000900077245 */ /* 0x000fe20000201000 */
[----:B--2---:R-:W-:-:S04]  /*0080*/  IMAD.WIDE.U32 R4, R9, 0x4, R4 ;  /* 0x0000000409047825 */ /* 0x004fc800078e0004 */
[----:B---3--:R-:W-:-:S05]  /*0090*/  FMUL R7, R2, R7 ;  /* 0x0000000702077220 */ /* 0x008fca0000400000 */
[----:B------:R-:W-:Y:S01]  /*00a0*/  STG.E desc[UR4][R4.64], R7 ;  /* 0x0000000704007986 */ /* 0x000fe2000c101904 */
[----:B------:R-:W-:Y:S05]  /*00b0*/  EXIT ;  /* 0x000000000000794d */ /* 0x000fea0003800000 */
.L_x_0:
[----:B------:R-:W-:-:S00]  /*00c0*/  BRA `(.L_x_0) ;  /* 0xfffffffc00fc7947 */ /* 0x000fc0000383ffff */
[----:B------:R-:W-:-:S00]  /*00d0*/  NOP ;  /* 0x0000000000007918 */ /* 0x000fc00000000000 */
        /* <DEDUP_REMOVED lines=10> */
.L_x_1:


//--------------------- .nv.shared.reserved.0     --------------------------
	.section	.nv.shared.reserved.0,"aw",@nobits
	.weak		__nv_reservedSMEM_offset_0_alias
	.size		__nv_reservedSMEM_offset_0_alias, 0, 64
	.other		__nv_reservedSMEM_offset_0_alias,@"STO_CUDA_RESERVED_SHARED STV_DEFAULT"
__nv_reservedSMEM_offset_0_alias:
	.zero		0
	.zero		64


//--------------------- .nv.constant0._Z4iotaIfEvPT_S1_ --------------------------
	.section	.nv.constant0._Z4iotaIfEvPT_S1_,"a",@progbits
	.sectionflags	@""
	.align	4
.nv.constant0._Z4iotaIfEvPT_S1_:
	.zero		912


//--------------------- SYMBOLS --------------------------

	.type		.nv.reservedSmem.offset0,@object
	.size		.nv.reservedSmem.offset0,0x4
